	.headerflags	@"EF_CUDA_TEXMODE_UNIFIED EF_CUDA_64BIT_ADDRESS EF_CUDA_ACCELERATORS EF_CUDA_SM90 EF_CUDA_VIRTUAL_SM(EF_CUDA_SM90)"
	.elftype	@"ET_EXEC"


//--------------------- .nv.info                  --------------------------
	.section	.nv.info,"",@"SHT_CUDA_INFO"
	.align	4


	//----- nvinfo : EIATTR_REGCOUNT
	.align		4
        /*0000*/ 	.byte	0x04, 0x2f
        /*0002*/ 	.short	(.L_3 - .L_2)
	.align		4
.L_2:
        /*0004*/ 	.word	index@(triton_poi_fused__native_batch_norm_legit_no_training_relu_39)
        /*0008*/ 	.word	0x00000011


	//----- nvinfo : EIATTR_MIN_STACK_SIZE
	.align		4
.L_3:
        /*000c*/ 	.byte	0x04, 0x12
        /*000e*/ 	.short	(.L_5 - .L_4)
	.align		4
.L_4:
        /*0010*/ 	.word	index@(triton_poi_fused__native_batch_norm_legit_no_training_relu_39)
        /*0014*/ 	.word	0x00000000


	//----- nvinfo : EIATTR_FRAME_SIZE
	.align		4
.L_5:
        /*0018*/ 	.byte	0x04, 0x11
        /*001a*/ 	.short	(.L_7 - .L_6)
	.align		4
.L_6:
        /*001c*/ 	.word	index@(triton_poi_fused__native_batch_norm_legit_no_training_relu_39)
        /*0020*/ 	.word	0x00000000


	//----- nvinfo : EIATTR_MIN_STACK_SIZE
	.align		4
.L_7:
        /*0024*/ 	.byte	0x04, 0x12
        /*0026*/ 	.short	(.L_9 - .L_8)
	.align		4
.L_8:
        /*0028*/ 	.word	index@(triton_poi_fused__native_batch_norm_legit_no_training_relu_39)
        /*002c*/ 	.word	0x00000000
.L_9:


//--------------------- .nv.info.triton_poi_fused__native_batch_norm_legit_no_training_relu_39 --------------------------
	.section	.nv.info.triton_poi_fused__native_batch_norm_legit_no_training_relu_39,"",@"SHT_CUDA_INFO"
	.sectionflags	@""
	.align	4


	//----- nvinfo : EIATTR_CUDA_API_VERSION
	.align		4
        /*0000*/ 	.byte	0x04, 0x37
        /*0002*/ 	.short	(.L_11 - .L_10)
.L_10:
        /*0004*/ 	.word	0x0000007c


	//----- nvinfo : EIATTR_KPARAM_INFO
	.align		4
.L_11:
        /*0008*/ 	.byte	0x04, 0x17
        /*000a*/ 	.short	(.L_13 - .L_12)
.L_12:
        /*000c*/ 	.word	0x00000000
        /*0010*/ 	.short	0x0006
        /*0012*/ 	.short	0x0030
        /*0014*/ 	.byte	0x00, 0xf0, 0x11, 0x00


	//----- nvinfo : EIATTR_KPARAM_INFO
	.align		4
.L_13:
        /*0018*/ 	.byte	0x04, 0x17
        /*001a*/ 	.short	(.L_15 - .L_14)
.L_14:
        /*001c*/ 	.word	0x00000000
        /*0020*/ 	.short	0x0005
        /*0022*/ 	.short	0x0028
        /*0024*/ 	.byte	0x00, 0xf4, 0x21, 0x00


	//----- nvinfo : EIATTR_KPARAM_INFO
	.align		4
.L_15:
        /*0028*/ 	.byte	0x04, 0x17
        /*002a*/ 	.short	(.L_17 - .L_16)
.L_16:
        /*002c*/ 	.word	0x00000000
        /*0030*/ 	.short	0x0004
        /*0032*/ 	.short	0x0020
        /*0034*/ 	.byte	0x00, 0xf4, 0x21, 0x00


	//----- nvinfo : EIATTR_KPARAM_INFO
	.align		4
.L_17:
        /*0038*/ 	.byte	0x04, 0x17
        /*003a*/ 	.short	(.L_19 - .L_18)
.L_18:
        /*003c*/ 	.word	0x00000000
        /*0040*/ 	.short	0x0003
        /*0042*/ 	.short	0x0018
        /*0044*/ 	.byte	0x00, 0xf4, 0x21, 0x00


	//----- nvinfo : EIATTR_KPARAM_INFO
	.align		4
.L_19:
        /*0048*/ 	.byte	0x04, 0x17
        /*004a*/ 	.short	(.L_21 - .L_20)
.L_20:
        /*004c*/ 	.word	0x00000000
        /*0050*/ 	.short	0x0002
        /*0052*/ 	.short	0x0010
        /*0054*/ 	.byte	0x00, 0xf4, 0x21, 0x00


	//----- nvinfo : EIATTR_KPARAM_INFO
	.align		4
.L_21:
        /*0058*/ 	.byte	0x04, 0x17
        /*005a*/ 	.short	(.L_23 - .L_22)
.L_22:
        /*005c*/ 	.word	0x00000000
        /*0060*/ 	.short	0x0001
        /*0062*/ 	.short	0x0008
        /*0064*/ 	.byte	0x00, 0xf4, 0x21, 0x00


	//----- nvinfo : EIATTR_KPARAM_INFO
	.align		4
.L_23:
        /*0068*/ 	.byte	0x04, 0x17
        /*006a*/ 	.short	(.L_25 - .L_24)
.L_24:
        /*006c*/ 	.word	0x00000000
        /*0070*/ 	.short	0x0000
        /*0072*/ 	.short	0x0000
        /*0074*/ 	.byte	0x00, 0xf4, 0x21, 0x00


	//----- nvinfo : EIATTR_SPARSE_MMA_MASK
	.align		4
.L_25:
        /*0078*/ 	.byte	0x03, 0x50
        /*007a*/ 	.short	0x0000


	//----- nvinfo : EIATTR_MAXREG_COUNT
	.align		4
        /*007c*/ 	.byte	0x03, 0x1b
        /*007e*/ 	.short	0x00ff


	//----- nvinfo : EIATTR_EXIT_INSTR_OFFSETS
	.align		4
        /*0080*/ 	.byte	0x04, 0x1c
        /*0082*/ 	.short	(.L_27 - .L_26)


	//   ....[0]....
.L_26:
        /*0084*/ 	.word	0x00000360


	//----- nvinfo : EIATTR_REQNTID
	.align		4
.L_27:
        /*0088*/ 	.byte	0x04, 0x10
        /*008a*/ 	.short	(.L_29 - .L_28)
.L_28:
        /*008c*/ 	.word	0x00000080
        /*0090*/ 	.word	0x00000001
        /*0094*/ 	.word	0x00000001


	//----- nvinfo : EIATTR_CBANK_PARAM_SIZE
	.align		4
.L_29:
        /*0098*/ 	.byte	0x03, 0x19
        /*009a*/ 	.short	0x0034


	//----- nvinfo : EIATTR_PARAM_CBANK
	.align		4
        /*009c*/ 	.byte	0x04, 0x0a
        /*009e*/ 	.short	(.L_31 - .L_30)
	.align		4
.L_30:
        /*00a0*/ 	.word	index@(.nv.constant0.triton_poi_fused__native_batch_norm_legit_no_training_relu_39)
        /*00a4*/ 	.short	0x0210
        /*00a6*/ 	.short	0x0034


	//----- nvinfo : EIATTR_SW_WAR
	.align		4
.L_31:
        /*00a8*/ 	.byte	0x04, 0x36
        /*00aa*/ 	.short	(.L_33 - .L_32)
.L_32:
        /*00ac*/ 	.word	0x00000008
.L_33:


//--------------------- .nv.callgraph             --------------------------
	.section	.nv.callgraph,"",@"SHT_CUDA_CALLGRAPH"
	.align	4
	.sectionentsize	8
	.align		4
        /*0000*/ 	.word	0x00000000
	.align		4
        /*0004*/ 	.word	0xffffffff
	.align		4
        /*0008*/ 	.word	0x00000000
	.align		4
        /*000c*/ 	.word	0xfffffffe
	.align		4
        /*0010*/ 	.word	0x00000000
	.align		4
        /*0014*/ 	.word	0xfffffffd
	.align		4
        /*0018*/ 	.word	0x00000000
	.align		4
        /*001c*/ 	.word	0xfffffffc


//--------------------- .nv.constant4             --------------------------
	.section	.nv.constant4,"a",@progbits
	.align	8
	.align		8
.nv.constant4:
        /*0000*/ 	.dword	_$_str
	.align		8
        /*0008*/ 	.dword	_$_str_$_2


//--------------------- .text.triton_poi_fused__native_batch_norm_legit_no_training_relu_39 --------------------------
	.section	.text.triton_poi_fused__native_batch_norm_legit_no_training_relu_39,"ax",@progbits
	.align	128
        .global         triton_poi_fused__native_batch_norm_legit_no_training_relu_39
        .type           triton_poi_fused__native_batch_norm_legit_no_training_relu_39,@function
        .size           triton_poi_fused__native_batch_norm_legit_no_training_relu_39,(.L_x_1 - triton_poi_fused__native_batch_norm_legit_no_training_relu_39)
        .other          triton_poi_fused__native_batch_norm_legit_no_training_relu_39,@"STO_CUDA_ENTRY STV_DEFAULT"
triton_poi_fused__native_batch_norm_legit_no_training_relu_39:
.text.triton_poi_fused__native_batch_norm_legit_no_training_relu_39:
[----:B------:R-:W-:Y:S01]  /*0000*/  LDC R1, c[0x0][0x28] ;  /* 0x00000a00ff017b82 */ /* 0x000fe20000000800 */
[----:B------:R-:W1:Y:S07]  /*0010*/  S2R R0, SR_TID.X ;  /* 0x0000000000007919 */ /* 0x000e6e0000002100 */
[----:B------:R-:W2:Y:S01]  /*0020*/  LDC.64 R6, c[0x0][0x220] ;  /* 0x00008800ff067b82 */ /* 0x000ea20000000a00 */
[----:B------:R-:W-:Y:S01]  /*0030*/  ULDC.64 UR4, c[0x0][0x208] ;  /* 0x0000820000047ab9 */ /* 0x000fe20000000a00 */
[----:B------:R-:W3:Y:S06]  /*0040*/  S2R R5, SR_CTAID.X ;  /* 0x0000000000057919 */ /* 0x000eec0000002500 */
[----:B------:R-:W4:Y:S08]  /*0050*/  LDC.64 R8, c[0x0][0x228] ;  /* 0x00008a00ff087b82 */ /* 0x000f300000000a00 */
[----:B------:R-:W5:Y:S01]  /*0060*/  LDC.64 R10, c[0x0][0x230] ;  /* 0x00008c00ff0a7b82 */ /* 0x000f620000000a00 */
[----:B-1----:R-:W-:-:S02]  /*0070*/  SHF.L.U32 R0, R0, 0x1, RZ ;  /* 0x0000000100007819 */ /* 0x002fc400000006ff */
[----:B---3--:R-:W-:Y:S02]  /*0080*/  SHF.R.S32.HI R3, RZ, 0x17, R5 ;  /* 0x00000017ff037819 */ /* 0x008fe40000011405 */
[----:B------:R-:W-:Y:S02]  /*0090*/  LOP3.LUT R0, R0, 0xfe, RZ, 0xc0, !PT ;  /* 0x000000fe00007812 */ /* 0x000fe400078ec0ff */
[----:B------:R-:W-:Y:S02]  /*00a0*/  SGXT R3, R3, 0x1 ;  /* 0x000000010303781a */ /* 0x000fe40000000200 */
[----:B------:R-:W-:Y:S02]  /*00b0*/  LEA R0, R5, R0, 0x8 ;  /* 0x0000000005007211 */ /* 0x000fe400078e40ff */
[----:B------:R-:W1:Y:S02]  /*00c0*/  LDC.64 R4, c[0x0][0x218] ;  /* 0x00008600ff047b82 */ /* 0x000e640000000a00 */
[----:B------:R-:W-:-:S04]  /*00d0*/  LEA.HI R3, R3, R0, RZ, 0x4 ;  /* 0x0000000003037211 */ /* 0x000fc800078f20ff */
[--C-:B------:R-:W-:Y:S02]  /*00e0*/  SHF.R.S32.HI R2, RZ, 0x4, R3.reuse ;  /* 0x00000004ff027819 */ /* 0x100fe40000011403 */
[----:B------:R-:W-:-:S04]  /*00f0*/  SHF.R.S32.HI R3, RZ, 0x1f, R3 ;  /* 0x0000001fff037819 */ /* 0x000fc80000011403 */
[----:B------:R-:W-:-:S04]  /*0100*/  LEA.HI R3, R3, R2, RZ, 0x9 ;  /* 0x0000000203037211 */ /* 0x000fc800078f48ff */
[----:B------:R-:W-:-:S04]  /*0110*/  LOP3.LUT R3, R3, 0xfffffe00, RZ, 0xc0, !PT ;  /* 0xfffffe0003037812 */ /* 0x000fc800078ec0ff */
[----:B------:R-:W-:Y:S02]  /*0120*/  IADD3 R13, R2, -R3, RZ ;  /* 0x80000003020d7210 */ /* 0x000fe40007ffe0ff */
[----:B------:R-:W3:Y:S03]  /*0130*/  LDC.64 R2, c[0x0][0x210] ;  /* 0x00008400ff027b82 */ /* 0x000ee60000000a00 */
[----:B--2---:R-:W-:-:S06]  /*0140*/  IMAD.WIDE R6, R13, 0x4, R6 ;  /* 0x000000040d067825 */ /* 0x004fcc00078e0206 */
[----:B------:R-:W2:Y:S01]  /*0150*/  LDG.E.EL R6, desc[UR4][R6.64] ;  /* 0x0000000406067981 */ /* 0x000ea2000c2e1900 */
[----:B-1----:R-:W-:-:S05]  /*0160*/  IMAD.WIDE R4, R13, 0x4, R4 ;  /* 0x000000040d047825 */ /* 0x002fca00078e0204 */
[----:B------:R1:W2:Y:S01]  /*0170*/  LDG.E.EL R12, desc[UR4][R4.64] ;  /* 0x00000004040c7981 */ /* 0x0002a2000c2e1900 */
[----:B---3--:R-:W-:Y:S01]  /*0180*/  IMAD.WIDE R2, R0, 0x4, R2 ;  /* 0x0000000400027825 */ /* 0x008fe200078e0202 */
[----:B------:R-:W-:Y:S01]  /*0190*/  HFMA2.MMA R14, -RZ, RZ, 1.625, 0 ;  /* 0x3e800000ff0e7435 */ /* 0x000fe200000001ff */
[----:B-1----:R-:W1:Y:S04]  /*01a0*/  LDC.64 R4, c[0x0][0x238] ;  /* 0x00008e00ff047b82 */ /* 0x002e680000000a00 */
[----:B------:R-:W3:Y:S01]  /*01b0*/  LDG.E.64 R2, desc[UR4][R2.64] ;  /* 0x0000000402027981 */ /* 0x000ee2000c1e1b00 */
[----:B----4-:R-:W-:-:S04]  /*01c0*/  IMAD.WIDE R8, R13, 0x4, R8 ;  /* 0x000000040d087825 */ /* 0x010fc800078e0208 */
[----:B-----5:R-:W-:Y:S02]  /*01d0*/  IMAD.WIDE R10, R13, 0x4, R10 ;  /* 0x000000040d0a7825 */ /* 0x020fe400078e020a */
[----:B------:R-:W4:Y:S04]  /*01e0*/  LDG.E.EL R8, desc[UR4][R8.64] ;  /* 0x0000000408087981 */ /* 0x000f28000c2e1900 */
[----:B------:R-:W4:Y:S01]  /*01f0*/  LDG.E.EL R11, desc[UR4][R10.64] ;  /* 0x000000040a0b7981 */ /* 0x000f22000c2e1900 */
[----:B-1----:R-:W-:-:S04]  /*0200*/  IMAD.WIDE R4, R0, 0x4, R4 ;  /* 0x0000000400047825 */ /* 0x002fc800078e0204 */
[----:B--2---:R-:W-:-:S04]  /*0210*/  FADD R6, R6, 9.9999997473787516356e-06 ;  /* 0x3727c5ac06067421 */ /* 0x004fc80000000000 */
[----:B------:R-:W1:Y:S02]  /*0220*/  MUFU.SQRT R7, R6 ;  /* 0x0000000600077308 */ /* 0x000e640000002000 */
[C---:B-1----:R-:W-:Y:S02]  /*0230*/  FSETP.GT.AND P0, PT, R7.reuse, 8.50705917302346158658e+37, PT ;  /* 0x7e8000000700780b */ /* 0x042fe40003f04000 */
[----:B------:R-:W-:-:S11]  /*0240*/  FSETP.GEU.AND P1, PT, R7, 1.175494350822287508e-38, PT ;  /* 0x008000000700780b */ /* 0x000fd60003f2e000 */
[----:B------:R-:W-:-:S04]  /*0250*/  @P0 FMUL R7, R7, 0.25 ;  /* 0x3e80000007070820 */ /* 0x000fc80000400000 */
[----:B------:R-:W-:-:S06]  /*0260*/  @!P1 FMUL R7, R7, 16777216 ;  /* 0x4b80000007079820 */ /* 0x000fcc0000400000 */
[----:B------:R-:W1:Y:S01]  /*0270*/  MUFU.RCP R7, R7 ;  /* 0x0000000700077308 */ /* 0x000e620000001000 */
[----:B------:R-:W-:Y:S01]  /*0280*/  FSEL R14, R14, 1, P0 ;  /* 0x3f8000000e0e7808 */ /* 0x000fe20000000000 */
[----:B---3--:R-:W-:-:S04]  /*0290*/  FADD R2, R2, -R12 ;  /* 0x8000000c02027221 */ /* 0x008fc80000000000 */
[----:B------:R-:W-:Y:S01]  /*02a0*/  @!P1 FMUL R14, R14, 16777216 ;  /* 0x4b8000000e0e9820 */ /* 0x000fe20000400000 */
[----:B------:R-:W-:-:S03]  /*02b0*/  FADD R3, R3, -R12 ;  /* 0x8000000c03037221 */ /* 0x000fc60000000000 */
[----:B-1----:R-:W-:-:S04]  /*02c0*/  FMUL R14, R7, R14 ;  /* 0x0000000e070e7220 */ /* 0x002fc80000400000 */
[-C--:B------:R-:W-:Y:S01]  /*02d0*/  FMUL R2, R2, R14.reuse ;  /* 0x0000000e02027220 */ /* 0x080fe20000400000 */
[----:B------:R-:W-:-:S03]  /*02e0*/  FMUL R14, R3, R14 ;  /* 0x0000000e030e7220 */ /* 0x000fc60000400000 */
[C-C-:B----4-:R-:W-:Y:S01]  /*02f0*/  FFMA R2, R8.reuse, R2, R11.reuse ;  /* 0x0000000208027223 */ /* 0x150fe2000000000b */
[----:B------:R-:W-:-:S04]  /*0300*/  FFMA R14, R8, R14, R11 ;  /* 0x0000000e080e7223 */ /* 0x000fc8000000000b */
[----:B------:R-:W-:Y:S02]  /*0310*/  FSETP.GEU.AND P0, PT, R2, RZ, PT ;  /* 0x000000ff0200720b */ /* 0x000fe40003f0e000 */
[----:B------:R-:W-:Y:S02]  /*0320*/  FSETP.GEU.AND P1, PT, R14, RZ, PT ;  /* 0x000000ff0e00720b */ /* 0x000fe40003f2e000 */
[----:B------:R-:W-:Y:S02]  /*0330*/  FSEL R2, R2, RZ, P0 ;  /* 0x000000ff02027208 */ /* 0x000fe40000000000 */
[----:B------:R-:W-:-:S05]  /*0340*/  FSEL R3, R14, RZ, P1 ;  /* 0x000000ff0e037208 */ /* 0x000fca0000800000 */
[----:B------:R-:W-:Y:S01]  /*0350*/  STG.E.64 desc[UR4][R4.64], R2 ;  /* 0x0000000204007986 */ /* 0x000fe2000c101b04 */
[----:B------:R-:W-:Y:S05]  /*0360*/  EXIT ;  /* 0x000000000000794d */ /* 0x000fea0003800000 */
.L_x_0:
[----:B------:R-:W-:-:S00]  /*0370*/  BRA `(.L_x_0) ;  /* 0xfffffffc00fc7947 */ /* 0x000fc0000383ffff */
[----:B------:R-:W-:-:S00]  /*0380*/  NOP ;  /* 0x0000000000007918 */ /* 0x000fc00000000000 */
[----:B------:R-:W-:-:S00]  /*0390*/  NOP ;  /* 0x0000000000007918 */ /* 0x000fc00000000000 */
[----:B------:R-:W-:-:S00]  /*03a0*/  NOP ;  /* 0x0000000000007918 */ /* 0x000fc00000000000 */
[----:B------:R-:W-:-:S00]  /*03b0*/  NOP ;  /* 0x0000000000007918 */ /* 0x000fc00000000000 */
[----:B------:R-:W-:-:S00]  /*03c0*/  NOP ;  /* 0x0000000000007918 */ /* 0x000fc00000000000 */
[----:B------:R-:W-:-:S00]  /*03d0*/  NOP ;  /* 0x0000000000007918 */ /* 0x000fc00000000000 */
[----:B------:R-:W-:-:S00]  /*03e0*/  NOP ;  /* 0x0000000000007918 */ /* 0x000fc00000000000 */
[----:B------:R-:W-:-:S00]  /*03f0*/  NOP ;  /* 0x0000000000007918 */ /* 0x000fc00000000000 */
.L_x_1:


//--------------------- .nv.global.init           --------------------------
	.section	.nv.global.init,"aw",@progbits
.nv.global.init:
	.type		_$_str,@object
	.size		_$_str,(_$_str_$_2 - _$_str)
_$_str:
        /*0000*/ 	.byte	0x5f, 0x5f, 0x43, 0x55, 0x44, 0x41, 0x5f, 0x46, 0x54, 0x5a, 0x00
	.type		_$_str_$_2,@object
	.size		_$_str_$_2,(.L_1 - _$_str_$_2)
_$_str_$_2:
        /*000b*/ 	.byte	0x5f, 0x5f, 0x43, 0x55, 0x44, 0x41, 0x5f, 0x50, 0x52, 0x45, 0x43, 0x5f, 0x53, 0x51, 0x52, 0x54
        /*001b*/ 	.byte	0x00
.L_1:


//--------------------- .nv.constant0.triton_poi_fused__native_batch_norm_legit_no_training_relu_39 --------------------------
	.section	.nv.constant0.triton_poi_fused__native_batch_norm_legit_no_training_relu_39,"a",@progbits
	.sectionflags	@""
	.align	4
.nv.constant0.triton_poi_fused__native_batch_norm_legit_no_training_relu_39:
	.zero		580
